//
// Generated by NVIDIA NVVM Compiler
//
// Compiler Build ID: CL-36424714
// Cuda compilation tools, release 13.0, V13.0.88
// Based on NVVM 20.0.0
//

.version 9.0
.target sm_100
.address_size 64

	// .globl	matmultgpu2

.visible .entry matmultgpu2(
	.param .u32 matmultgpu2_param_0,
	.param .u32 matmultgpu2_param_1,
	.param .u32 matmultgpu2_param_2,
	.param .u64 .ptr .align 1 matmultgpu2_param_3,
	.param .u64 .ptr .align 1 matmultgpu2_param_4,
	.param .u64 .ptr .align 1 matmultgpu2_param_5
)
{
	.reg .pred 	%p<10>;
	.reg .b32 	%r<40>;
	.reg .b32 	%f<37>;
	.reg .b64 	%rd<53>;
	.reg .b64 	%fd<65>;

	ld.param.u32 	%r18, [matmultgpu2_param_1];
	ld.param.u32 	%r19, [matmultgpu2_param_2];
	ld.param.u64 	%rd7, [matmultgpu2_param_3];
	ld.param.u64 	%rd8, [matmultgpu2_param_4];
	ld.param.u64 	%rd6, [matmultgpu2_param_5];
	cvta.to.global.u64 	%rd1, %rd8;
	cvta.to.global.u64 	%rd2, %rd7;
	mov.u32 	%r20, %ctaid.x;
	mov.u32 	%r21, %ntid.x;
	mov.u32 	%r22, %tid.x;
	mad.lo.s32 	%r1, %r20, %r21, %r22;
	mov.u32 	%r23, %ctaid.y;
	mov.u32 	%r24, %ntid.y;
	mov.u32 	%r25, %tid.y;
	mad.lo.s32 	%r2, %r23, %r24, %r25;
	setp.lt.s32 	%p1, %r19, 1;
	mov.f64 	%fd64, 0d0000000000000000;
	@%p1 bra 	$L__BB0_13;
	mul.lo.s32 	%r3, %r19, %r2;
	and.b32  	%r4, %r19, 7;
	setp.lt.u32 	%p2, %r19, 8;
	mov.f32 	%f36, 0f00000000;
	mov.b32 	%r38, 0;
	@%p2 bra 	$L__BB0_4;
	and.b32  	%r38, %r19, 2147483640;
	neg.s32 	%r36, %r38;
	shl.b32 	%r7, %r18, 3;
	mul.wide.u32 	%rd9, %r3, 8;
	add.s64 	%rd10, %rd9, %rd2;
	add.s64 	%rd52, %rd10, 32;
	mov.f32 	%f36, 0f00000000;
	mul.wide.s32 	%rd13, %r18, 8;
	mov.u32 	%r35, %r1;
$L__BB0_3:
	.pragma "nounroll";
	ld.global.f64 	%fd4, [%rd52+-32];
	mul.wide.s32 	%rd11, %r35, 8;
	add.s64 	%rd12, %rd1, %rd11;
	ld.global.f64 	%fd5, [%rd12];
	cvt.f64.f32 	%fd6, %f36;
	fma.rn.f64 	%fd7, %fd4, %fd5, %fd6;
	cvt.rn.f32.f64 	%f16, %fd7;
	ld.global.f64 	%fd8, [%rd52+-24];
	add.s64 	%rd14, %rd12, %rd13;
	ld.global.f64 	%fd9, [%rd14];
	cvt.f64.f32 	%fd10, %f16;
	fma.rn.f64 	%fd11, %fd8, %fd9, %fd10;
	cvt.rn.f32.f64 	%f17, %fd11;
	ld.global.f64 	%fd12, [%rd52+-16];
	add.s64 	%rd15, %rd14, %rd13;
	ld.global.f64 	%fd13, [%rd15];
	cvt.f64.f32 	%fd14, %f17;
	fma.rn.f64 	%fd15, %fd12, %fd13, %fd14;
	cvt.rn.f32.f64 	%f18, %fd15;
	ld.global.f64 	%fd16, [%rd52+-8];
	add.s64 	%rd16, %rd15, %rd13;
	ld.global.f64 	%fd17, [%rd16];
	cvt.f64.f32 	%fd18, %f18;
	fma.rn.f64 	%fd19, %fd16, %fd17, %fd18;
	cvt.rn.f32.f64 	%f19, %fd19;
	ld.global.f64 	%fd20, [%rd52];
	add.s64 	%rd17, %rd16, %rd13;
	ld.global.f64 	%fd21, [%rd17];
	cvt.f64.f32 	%fd22, %f19;
	fma.rn.f64 	%fd23, %fd20, %fd21, %fd22;
	cvt.rn.f32.f64 	%f20, %fd23;
	ld.global.f64 	%fd24, [%rd52+8];
	add.s64 	%rd18, %rd17, %rd13;
	ld.global.f64 	%fd25, [%rd18];
	cvt.f64.f32 	%fd26, %f20;
	fma.rn.f64 	%fd27, %fd24, %fd25, %fd26;
	cvt.rn.f32.f64 	%f21, %fd27;
	ld.global.f64 	%fd28, [%rd52+16];
	add.s64 	%rd19, %rd18, %rd13;
	ld.global.f64 	%fd29, [%rd19];
	cvt.f64.f32 	%fd30, %f21;
	fma.rn.f64 	%fd31, %fd28, %fd29, %fd30;
	cvt.rn.f32.f64 	%f22, %fd31;
	ld.global.f64 	%fd32, [%rd52+24];
	add.s64 	%rd20, %rd19, %rd13;
	ld.global.f64 	%fd33, [%rd20];
	cvt.f64.f32 	%fd34, %f22;
	fma.rn.f64 	%fd35, %fd32, %fd33, %fd34;
	cvt.rn.f32.f64 	%f36, %fd35;
	add.s32 	%r36, %r36, 8;
	add.s32 	%r35, %r35, %r7;
	add.s64 	%rd52, %rd52, 64;
	setp.ne.s32 	%p3, %r36, 0;
	@%p3 bra 	$L__BB0_3;
$L__BB0_4:
	setp.eq.s32 	%p4, %r4, 0;
	@%p4 bra 	$L__BB0_12;
	and.b32  	%r13, %r19, 3;
	setp.lt.u32 	%p5, %r4, 4;
	@%p5 bra 	$L__BB0_7;
	add.s32 	%r27, %r38, %r3;
	mul.wide.u32 	%rd21, %r27, 8;
	add.s64 	%rd22, %rd2, %rd21;
	ld.global.f64 	%fd36, [%rd22];
	mad.lo.s32 	%r28, %r38, %r18, %r1;
	mul.wide.s32 	%rd23, %r28, 8;
	add.s64 	%rd24, %rd1, %rd23;
	ld.global.f64 	%fd37, [%rd24];
	cvt.f64.f32 	%fd38, %f36;
	fma.rn.f64 	%fd39, %fd36, %fd37, %fd38;
	cvt.rn.f32.f64 	%f24, %fd39;
	cvt.u64.u32 	%rd25, %r3;
	cvt.u64.u32 	%rd26, %r38;
	add.s64 	%rd27, %rd26, %rd25;
	shl.b64 	%rd28, %rd27, 3;
	add.s64 	%rd29, %rd2, %rd28;
	ld.global.f64 	%fd40, [%rd29+8];
	mul.wide.s32 	%rd30, %r18, 8;
	add.s64 	%rd31, %rd24, %rd30;
	ld.global.f64 	%fd41, [%rd31];
	cvt.f64.f32 	%fd42, %f24;
	fma.rn.f64 	%fd43, %fd40, %fd41, %fd42;
	cvt.rn.f32.f64 	%f25, %fd43;
	ld.global.f64 	%fd44, [%rd29+16];
	add.s64 	%rd32, %rd31, %rd30;
	ld.global.f64 	%fd45, [%rd32];
	cvt.f64.f32 	%fd46, %f25;
	fma.rn.f64 	%fd47, %fd44, %fd45, %fd46;
	cvt.rn.f32.f64 	%f26, %fd47;
	ld.global.f64 	%fd48, [%rd29+24];
	add.s64 	%rd33, %rd32, %rd30;
	ld.global.f64 	%fd49, [%rd33];
	cvt.f64.f32 	%fd50, %f26;
	fma.rn.f64 	%fd51, %fd48, %fd49, %fd50;
	cvt.rn.f32.f64 	%f36, %fd51;
	add.s32 	%r38, %r38, 4;
$L__BB0_7:
	setp.eq.s32 	%p6, %r13, 0;
	@%p6 bra 	$L__BB0_12;
	setp.eq.s32 	%p7, %r13, 1;
	@%p7 bra 	$L__BB0_10;
	add.s32 	%r29, %r38, %r3;
	mul.wide.u32 	%rd34, %r29, 8;
	add.s64 	%rd35, %rd2, %rd34;
	ld.global.f64 	%fd52, [%rd35];
	mad.lo.s32 	%r30, %r38, %r18, %r1;
	mul.wide.s32 	%rd36, %r30, 8;
	add.s64 	%rd37, %rd1, %rd36;
	ld.global.f64 	%fd53, [%rd37];
	cvt.f64.f32 	%fd54, %f36;
	fma.rn.f64 	%fd55, %fd52, %fd53, %fd54;
	cvt.rn.f32.f64 	%f28, %fd55;
	cvt.u64.u32 	%rd38, %r3;
	cvt.u64.u32 	%rd39, %r38;
	add.s64 	%rd40, %rd39, %rd38;
	shl.b64 	%rd41, %rd40, 3;
	add.s64 	%rd42, %rd2, %rd41;
	ld.global.f64 	%fd56, [%rd42+8];
	mul.wide.s32 	%rd43, %r18, 8;
	add.s64 	%rd44, %rd37, %rd43;
	ld.global.f64 	%fd57, [%rd44];
	cvt.f64.f32 	%fd58, %f28;
	fma.rn.f64 	%fd59, %fd56, %fd57, %fd58;
	cvt.rn.f32.f64 	%f36, %fd59;
	add.s32 	%r38, %r38, 2;
$L__BB0_10:
	and.b32  	%r31, %r19, 1;
	setp.eq.b32 	%p8, %r31, 1;
	not.pred 	%p9, %p8;
	@%p9 bra 	$L__BB0_12;
	add.s32 	%r32, %r38, %r3;
	mul.wide.u32 	%rd45, %r32, 8;
	add.s64 	%rd46, %rd2, %rd45;
	ld.global.f64 	%fd60, [%rd46];
	mad.lo.s32 	%r33, %r38, %r18, %r1;
	mul.wide.s32 	%rd47, %r33, 8;
	add.s64 	%rd48, %rd1, %rd47;
	ld.global.f64 	%fd61, [%rd48];
	cvt.f64.f32 	%fd62, %f36;
	fma.rn.f64 	%fd63, %fd60, %fd61, %fd62;
	cvt.rn.f32.f64 	%f36, %fd63;
$L__BB0_12:
	cvt.f64.f32 	%fd64, %f36;
$L__BB0_13:
	cvta.to.global.u64 	%rd49, %rd6;
	mad.lo.s32 	%r34, %r18, %r2, %r1;
	mul.wide.s32 	%rd50, %r34, 8;
	add.s64 	%rd51, %rd49, %rd50;
	st.global.f64 	[%rd51], %fd64;
	ret;

}


// ===== COMPILED SASS (sm_100) =====

	.target	sm_100

	.elftype	@"ET_EXEC"


//--------------------- .note.nv.tkinfo           --------------------------
	.section	.note.nv.tkinfo,"",@"SHT_NOTE"
	.sectionflags	@"SHF_NOTE_NV_TKINFO"
	.tkinfo
        /*0018*/ 	.word	0x00000002
        /*0030*/ 	.string	""
        /*0030*/ 	.string	"ptxas"
        /*0030*/ 	.string	"Cuda compilation tools, release 13.0, V13.0.88"
        /*0030*/ 	.string	"Build cuda_13.0.r13.0/compiler.36424714_0"
        /*0030*/ 	.string	"-arch sm_100 -m 64 "



//--------------------- .note.nv.cuinfo           --------------------------
	.section	.note.nv.cuinfo,"",@"SHT_NOTE"
	.sectionflags	@"SHF_NOTE_NV_CUINFO"
        /*0018*/ 	.short	0x0002
        /*001a*/ 	.short	0x0064
        /*001c*/ 	.short	0x0082
	.zero		2


//--------------------- .nv.info                  --------------------------
	.section	.nv.info,"",@"SHT_CUDA_INFO"
	.align	4


	//----- nvinfo : EIATTR_REGCOUNT
	.align		4
        /*0000*/ 	.byte	0x04, 0x2f
        /*0002*/ 	.short	(.L_1 - .L_0)
	.align		4
.L_0:
        /*0004*/ 	.word	index@(matmultgpu2)
        /*0008*/ 	.word	0x00000020


	//----- nvinfo : EIATTR_FRAME_SIZE
	.align		4
.L_1:
        /*000c*/ 	.byte	0x04, 0x11
        /*000e*/ 	.short	(.L_3 - .L_2)
	.align		4
.L_2:
        /*0010*/ 	.word	index@(matmultgpu2)
        /*0014*/ 	.word	0x00000000


	//----- nvinfo : EIATTR_MIN_STACK_SIZE
	.align		4
.L_3:
        /*0018*/ 	.byte	0x04, 0x12
        /*001a*/ 	.short	(.L_5 - .L_4)
	.align		4
.L_4:
        /*001c*/ 	.word	index@(matmultgpu2)
        /*0020*/ 	.word	0x00000000
.L_5:


//--------------------- .nv.compat                --------------------------
	.section	.nv.compat,"",@"SHT_CUDA_COMPAT_INFO"
	.align	4
        /*0000*/ 	.byte	0x02, 0x09, 0x00, 0x00, 0x02, 0x02, 0x01, 0x00, 0x02, 0x05, 0x05, 0x00, 0x03, 0x07, 0x01, 0x01
        /*0010*/ 	.byte	0x02, 0x03, 0x00, 0x00, 0x02, 0x06, 0x01, 0x00, 0x04, 0x0b, 0x08, 0x00, 0x01, 0x00, 0x00, 0x00
        /*0020*/ 	.byte	0x00, 0x00, 0x00, 0x00


//--------------------- .nv.info.matmultgpu2      --------------------------
	.section	.nv.info.matmultgpu2,"",@"SHT_CUDA_INFO"
	.sectionflags	@""
	.align	4


	//----- nvinfo : EIATTR_CUDA_API_VERSION
	.align		4
        /*0000*/ 	.byte	0x04, 0x37
        /*0002*/ 	.short	(.L_7 - .L_6)
.L_6:
        /*0004*/ 	.word	0x00000082


	//----- nvinfo : EIATTR_KPARAM_INFO
	.align		4
.L_7:
        /*0008*/ 	.byte	0x04, 0x17
        /*000a*/ 	.short	(.L_9 - .L_8)
.L_8:
        /*000c*/ 	.word	0x00000000
        /*0010*/ 	.short	0x0005
        /*0012*/ 	.short	0x0020
        /*0014*/ 	.byte	0x00, 0xf5, 0x21, 0x00


	//----- nvinfo : EIATTR_KPARAM_INFO
	.align		4
.L_9:
        /*0018*/ 	.byte	0x04, 0x17
        /*001a*/ 	.short	(.L_11 - .L_10)
.L_10:
        /*001c*/ 	.word	0x00000000
        /*0020*/ 	.short	0x0004
        /*0022*/ 	.short	0x0018
        /*0024*/ 	.byte	0x00, 0xf5, 0x21, 0x00


	//----- nvinfo : EIATTR_KPARAM_INFO
	.align		4
.L_11:
        /*0028*/ 	.byte	0x04, 0x17
        /*002a*/ 	.short	(.L_13 - .L_12)
.L_12:
        /*002c*/ 	.word	0x00000000
        /*0030*/ 	.short	0x0003
        /*0032*/ 	.short	0x0010
        /*0034*/ 	.byte	0x00, 0xf5, 0x21, 0x00


	//----- nvinfo : EIATTR_KPARAM_INFO
	.align		4
.L_13:
        /*0038*/ 	.byte	0x04, 0x17
        /*003a*/ 	.short	(.L_15 - .L_14)
.L_14:
        /*003c*/ 	.word	0x00000000
        /*0040*/ 	.short	0x0002
        /*0042*/ 	.short	0x0008
        /*0044*/ 	.byte	0x00, 0xf0, 0x11, 0x00


	//----- nvinfo : EIATTR_KPARAM_INFO
	.align		4
.L_15:
        /*0048*/ 	.byte	0x04, 0x17
        /*004a*/ 	.short	(.L_17 - .L_16)
.L_16:
        /*004c*/ 	.word	0x00000000
        /*0050*/ 	.short	0x0001
        /*0052*/ 	.short	0x0004
        /*0054*/ 	.byte	0x00, 0xf0, 0x11, 0x00


	//----- nvinfo : EIATTR_KPARAM_INFO
	.align		4
.L_17:
        /*0058*/ 	.byte	0x04, 0x17
        /*005a*/ 	.short	(.L_19 - .L_18)
.L_18:
        /*005c*/ 	.word	0x00000000
        /*0060*/ 	.short	0x0000
        /*0062*/ 	.short	0x0000
        /*0064*/ 	.byte	0x00, 0xf0, 0x11, 0x00


	//----- nvinfo : EIATTR_SPARSE_MMA_MASK
	.align		4
.L_19:
        /*0068*/ 	.byte	0x03, 0x50
        /*006a*/ 	.short	0x0000


	//----- nvinfo : EIATTR_MAXREG_COUNT
	.align		4
        /*006c*/ 	.byte	0x03, 0x1b
        /*006e*/ 	.short	0x00ff


	//----- nvinfo : EIATTR_MERCURY_ISA_VERSION
	.align		4
        /*0070*/ 	.byte	0x03, 0x5f
        /*0072*/ 	.short	0x0101


	//----- nvinfo : EIATTR_VRC_CTA_INIT_COUNT
	.align		4
        /*0074*/ 	.byte	0x02, 0x4a
	.zero		1
	.zero		1


	//----- nvinfo : EIATTR_EXIT_INSTR_OFFSETS
	.align		4
        /*0078*/ 	.byte	0x04, 0x1c
        /*007a*/ 	.short	(.L_21 - .L_20)


	//   ....[0]....
.L_20:
        /*007c*/ 	.word	0x00000ae0


	//----- nvinfo : EIATTR_CBANK_PARAM_SIZE
	.align		4
.L_21:
        /*0080*/ 	.byte	0x03, 0x19
        /*0082*/ 	.short	0x0028


	//----- nvinfo : EIATTR_PARAM_CBANK
	.align		4
        /*0084*/ 	.byte	0x04, 0x0a
        /*0086*/ 	.short	(.L_23 - .L_22)
	.align		4
.L_22:
        /*0088*/ 	.word	index@(.nv.constant0.matmultgpu2)
        /*008c*/ 	.short	0x0380
        /*008e*/ 	.short	0x0028


	//----- nvinfo : EIATTR_SW_WAR
	.align		4
.L_23:
        /*0090*/ 	.byte	0x04, 0x36
        /*0092*/ 	.short	(.L_25 - .L_24)
.L_24:
        /*0094*/ 	.word	0x00000008
.L_25:


//--------------------- .nv.callgraph             --------------------------
	.section	.nv.callgraph,"",@"SHT_CUDA_CALLGRAPH"
	.align	4
	.sectionentsize	8
	.align		4
        /*0000*/ 	.word	0x00000000
	.align		4
        /*0004*/ 	.word	0xffffffff
	.align		4
        /*0008*/ 	.word	0x00000000
	.align		4
        /*000c*/ 	.word	0xfffffffe
	.align		4
        /*0010*/ 	.word	0x00000000
	.align		4
        /*0014*/ 	.word	0xfffffffd
	.align		4
        /*0018*/ 	.word	0x00000000
	.align		4
        /*001c*/ 	.word	0xfffffffc


//--------------------- .text.matmultgpu2         --------------------------
	.section	.text.matmultgpu2,"ax",@progbits
	.align	128
        .global         matmultgpu2
        .type           matmultgpu2,@function
        .size           matmultgpu2,(.L_x_7 - matmultgpu2)
        .other          matmultgpu2,@"STO_CUDA_ENTRY STV_DEFAULT"
matmultgpu2:
.text.matmultgpu2:
[----:B------:R-:W-:Y:S01]  /*0000*/  LDC R1, c[0x0][0x37c] ;  /* 0x0000df00ff017b82 */ /* 0x000fe20000000800 */
[----:B------:R-:W0:Y:S01]  /*0010*/  S2R R3, SR_TID.X ;  /* 0x0000000000037919 */ /* 0x000e220000002100 */
[----:B------:R-:W1:Y:S06]  /*0020*/  LDCU UR5, c[0x0][0x388] ;  /* 0x00007100ff0577ac */ /* 0x000e6c0008000800 */
[----:B------:R-:W0:Y:S01]  /*0030*/  LDC R0, c[0x0][0x360] ;  /* 0x0000d800ff007b82 */ /* 0x000e220000000800 */
[----:B------:R-:W-:Y:S01]  /*0040*/  CS2R R28, SRZ ;  /* 0x00000000001c7805 */ /* 0x000fe2000001ff00 */
[----:B------:R-:W2:Y:S01]  /*0050*/  S2R R2, SR_TID.Y ;  /* 0x0000000000027919 */ /* 0x000ea20000002200 */
[----:B------:R-:W3:Y:S05]  /*0060*/  LDCU.64 UR8, c[0x0][0x358] ;  /* 0x00006b00ff0877ac */ /* 0x000eea0008000a00 */
[----:B------:R-:W0:Y:S08]  /*0070*/  S2UR UR4, SR_CTAID.X ;  /* 0x00000000000479c3 */ /* 0x000e300000002500 */
[----:B------:R-:W2:Y:S01]  /*0080*/  S2UR UR6, SR_CTAID.Y ;  /* 0x00000000000679c3 */ /* 0x000ea20000002600 */
[----:B-1----:R-:W-:-:S07]  /*0090*/  UISETP.GE.AND UP0, UPT, UR5, 0x1, UPT ;  /* 0x000000010500788c */ /* 0x002fce000bf06270 */
[----:B------:R-:W2:Y:S01]  /*00a0*/  LDC R25, c[0x0][0x364] ;  /* 0x0000d900ff197b82 */ /* 0x000ea20000000800 */
[----:B0-----:R-:W-:Y:S02]  /*00b0*/  IMAD R0, R0, UR4, R3 ;  /* 0x0000000400007c24 */ /* 0x001fe4000f8e0203 */
[----:B--2---:R-:W-:Y:S01]  /*00c0*/  IMAD R25, R25, UR6, R2 ;  /* 0x0000000619197c24 */ /* 0x004fe2000f8e0202 */
[----:B---3--:R-:W-:Y:S06]  /*00d0*/  BRA.U !UP0, `(.L_x_0) ;  /* 0x00000009086c7547 */ /* 0x008fec000b800000 */
[----:B------:R-:W-:Y:S01]  /*00e0*/  UISETP.GE.U32.AND UP1, UPT, UR5, 0x8, UPT ;  /* 0x000000080500788c */ /* 0x000fe2000bf26070 */
[----:B------:R-:W-:Y:S01]  /*00f0*/  HFMA2 R28, -RZ, RZ, 0, 0 ;  /* 0x00000000ff1c7431 */ /* 0x000fe200000001ff */
[----:B------:R-:W-:Y:S02]  /*0100*/  ULOP3.LUT UR6, UR5, 0x7, URZ, 0xc0, !UPT ;  /* 0x0000000705067892 */ /* 0x000fe4000f8ec0ff */
[----:B------:R-:W-:Y:S01]  /*0110*/  IMAD R24, R25, UR5, RZ ;  /* 0x0000000519187c24 */ /* 0x000fe2000f8e02ff */
[----:B------:R-:W-:Y:S01]  /*0120*/  UMOV UR4, URZ ;  /* 0x000000ff00047c82 */ /* 0x000fe20008000000 */
[----:B------:R-:W-:-:S03]  /*0130*/  UISETP.NE.AND UP0, UPT, UR6, URZ, UPT ;  /* 0x000000ff0600728c */ /* 0x000fc6000bf05270 */
[----:B------:R-:W-:Y:S08]  /*0140*/  BRA.U !UP1, `(.L_x_1) ;  /* 0x0000000509007547 */ /* 0x000ff0000b800000 */
[----:B------:R-:W0:Y:S01]  /*0150*/  LDC.64 R2, c[0x0][0x390] ;  /* 0x0000e400ff027b82 */ /* 0x000e220000000a00 */
[----:B------:R-:W-:Y:S01]  /*0160*/  ULOP3.LUT UR4, UR5, 0x7ffffff8, URZ, 0xc0, !UPT ;  /* 0x7ffffff805047892 */ /* 0x000fe2000f8ec0ff */
[----:B------:R-:W-:Y:S02]  /*0170*/  MOV R28, RZ ;  /* 0x000000ff001c7202 */ /* 0x000fe40000000f00 */
[----:B------:R-:W-:Y:S01]  /*0180*/  MOV R27, R0 ;  /* 0x00000000001b7202 */ /* 0x000fe20000000f00 */
[----:B------:R-:W-:Y:S01]  /*0190*/  UIADD3 UR7, UPT, UPT, -UR4, URZ, URZ ;  /* 0x000000ff04077290 */ /* 0x000fe2000fffe1ff */
[----:B0-----:R-:W-:-:S03]  /*01a0*/  IMAD.WIDE.U32 R2, R24, 0x8, R2 ;  /* 0x0000000818027825 */ /* 0x001fc600078e0002 */
[----:B------:R-:W-:-:S04]  /*01b0*/  IADD3 R2, P0, PT, R2, 0x20, RZ ;  /* 0x0000002002027810 */ /* 0x000fc80007f1e0ff */
[----:B------:R-:W-:-:S09]  /*01c0*/  IADD3.X R3, PT, PT, RZ, R3, RZ, P0, !PT ;  /* 0x00000003ff037210 */ /* 0x000fd200007fe4ff */
.L_x_2:
[----:B0-----:R-:W0:Y:S01]  /*01d0*/  LDC.64 R20, c[0x0][0x398] ;  /* 0x0000e600ff147b82 */ /* 0x001e220000000a00 */
[----:B------:R-:W2:Y:S04]  /*01e0*/  LDG.E.64 R14, desc[UR8][R2.64+-0x20] ;  /* 0xffffe008020e7981 */ /* 0x000ea8000c1e1b00 */
[----:B------:R-:W3:Y:S03]  /*01f0*/  LDG.E.64 R6, desc[UR8][R2.64+-0x18] ;  /* 0xffffe80802067981 */ /* 0x000ee6000c1e1b00 */
[----:B-1----:R-:W1:Y:S01]  /*0200*/  LDC R26, c[0x0][0x384] ;  /* 0x0000e100ff1a7b82 */ /* 0x002e620000000800 */
[----:B------:R-:W4:Y:S01]  /*0210*/  LDG.E.64 R8, desc[UR8][R2.64+-0x10] ;  /* 0xfffff00802087981 */ /* 0x000f22000c1e1b00 */
[----:B0-----:R-:W-:-:S05]  /*0220*/  IMAD.WIDE R20, R27, 0x8, R20 ;  /* 0x000000081b147825 */ /* 0x001fca00078e0214 */
[----:B------:R-:W2:Y:S01]  /*0230*/  LDG.E.64 R12, desc[UR8][R20.64] ;  /* 0x00000008140c7981 */ /* 0x000ea2000c1e1b00 */
[----:B-1----:R-:W-:-:S05]  /*0240*/  IMAD.WIDE R22, R26, 0x8, R20 ;  /* 0x000000081a167825 */ /* 0x002fca00078e0214 */
[----:B------:R0:W3:Y:S01]  /*0250*/  LDG.E.64 R4, desc[UR8][R22.64] ;  /* 0x0000000816047981 */ /* 0x0000e2000c1e1b00 */
[----:B------:R-:W2:Y:S03]  /*0260*/  F2F.F64.F32 R16, R28 ;  /* 0x0000001c00107310 */ /* 0x000ea60000201800 */
[----:B------:R-:W5:Y:S01]  /*0270*/  LDG.E.64 R20, desc[UR8][R2.64+-0x8] ;  /* 0xfffff80802147981 */ /* 0x000f62000c1e1b00 */
[----:B0-----:R-:W-:-:S05]  /*0280*/  IMAD.WIDE R22, R26, 0x8, R22 ;  /* 0x000000081a167825 */ /* 0x001fca00078e0216 */
[----:B------:R-:W4:Y:S01]  /*0290*/  LDG.E.64 R10, desc[UR8][R22.64] ;  /* 0x00000008160a7981 */ /* 0x000f22000c1e1b00 */
[----:B------:R-:W-:Y:S01]  /*02a0*/  IMAD.WIDE R18, R26, 0x8, R22 ;  /* 0x000000081a127825 */ /* 0x000fe200078e0216 */
[----:B--2---:R-:W-:-:S04]  /*02b0*/  DFMA R16, R14, R12, R16 ;  /* 0x0000000c0e10722b */ /* 0x004fc80000000010 */
[----:B------:R3:W5:Y:S02]  /*02c0*/  LDG.E.64 R12, desc[UR8][R18.64] ;  /* 0x00000008120c7981 */ /* 0x000764000c1e1b00 */
[----:B------:R-:W0:Y:S08]  /*02d0*/  F2F.F32.F64 R14, R16 ;  /* 0x00000010000e7310 */ /* 0x000e300000301000 */
[----:B0-----:R-:W3:Y:S01]  /*02e0*/  F2F.F64.F32 R14, R14 ;  /* 0x0000000e000e7310 */ /* 0x001ee20000201800 */
[C---:B------:R-:W-:Y:S01]  /*02f0*/  IMAD.WIDE R16, R26.reuse, 0x8, R18 ;  /* 0x000000081a107825 */ /* 0x040fe200078e0212 */
[----:B---3--:R-:W-:Y:S01]  /*0300*/  DFMA R18, R6, R4, R14 ;  /* 0x000000040612722b */ /* 0x008fe2000000000e */
[----:B------:R-:W2:Y:S04]  /*0310*/  LDG.E.64 R4, desc[UR8][R2.64] ;  /* 0x0000000802047981 */ /* 0x000ea8000c1e1b00 */
[----:B------:R0:W2:Y:S05]  /*0320*/  LDG.E.64 R6, desc[UR8][R16.64] ;  /* 0x0000000810067981 */ /* 0x0000aa000c1e1b00 */
[----:B------:R-:W1:Y:S01]  /*0330*/  F2F.F32.F64 R18, R18 ;  /* 0x0000001200127310 */ /* 0x000e620000301000 */
[----:B------:R-:W-:-:S07]  /*0340*/  IMAD.WIDE R22, R26, 0x8, R16 ;  /* 0x000000081a167825 */ /* 0x000fce00078e0210 */
[----:B-1----:R1:W4:Y:S02]  /*0350*/  F2F.F64.F32 R14, R18 ;  /* 0x00000012000e7310 */ /* 0x0023240000201800 */
[----:B-1----:R-:W3:Y:S01]  /*0360*/  LDG.E.64 R18, desc[UR8][R2.64+0x18] ;  /* 0x0000180802127981 */ /* 0x002ee2000c1e1b00 */
[----:B----4-:R-:W-:-:S03]  /*0370*/  DFMA R28, R8, R10, R14 ;  /* 0x0000000a081c722b */ /* 0x010fc6000000000e */
[----:B------:R-:W4:Y:S04]  /*0380*/  LDG.E.64 R8, desc[UR8][R2.64+0x8] ;  /* 0x0000080802087981 */ /* 0x000f28000c1e1b00 */
[----:B------:R1:W4:Y:S01]  /*0390*/  LDG.E.64 R10, desc[UR8][R22.64] ;  /* 0x00000008160a7981 */ /* 0x000322000c1e1b00 */
[----:B------:R-:W0:Y:S08]  /*03a0*/  F2F.F32.F64 R14, R28 ;  /* 0x0000001c000e7310 */ /* 0x000e300000301000 */
[----:B0-----:R-:W5:Y:S01]  /*03b0*/  F2F.F64.F32 R14, R14 ;  /* 0x0000000e000e7310 */ /* 0x001f620000201800 */
[----:B------:R-:W-:-:S04]  /*03c0*/  IMAD.WIDE R28, R26, 0x8, R22 ;  /* 0x000000081a1c7825 */ /* 0x000fc800078e0216 */
[----:B------:R-:W-:-:S06]  /*03d0*/  IMAD.WIDE R16, R26, 0x8, R28 ;  /* 0x000000081a107825 */ /* 0x000fcc00078e021c */
[----:B------:R-:W3:Y:S01]  /*03e0*/  LDG.E.64 R16, desc[UR8][R16.64] ;  /* 0x0000000810107981 */ /* 0x000ee2000c1e1b00 */
[----:B-----5:R-:W-:-:S03]  /*03f0*/  DFMA R20, R20, R12, R14 ;  /* 0x0000000c1414722b */ /* 0x020fc6000000000e */
[----:B------:R0:W5:Y:S04]  /*0400*/  LDG.E.64 R12, desc[UR8][R2.64+0x10] ;  /* 0x00001008020c7981 */ /* 0x000168000c1e1b00 */
[----:B------:R-:W5:Y:S03]  /*0410*/  LDG.E.64 R14, desc[UR8][R28.64] ;  /* 0x000000081c0e7981 */ /* 0x000f66000c1e1b00 */
[----:B------:R-:W1:Y:S08]  /*0420*/  F2F.F32.F64 R20, R20 ;  /* 0x0000001400147310 */ /* 0x000e700000301000 */
[----:B-1----:R-:W2:Y:S02]  /*0430*/  F2F.F64.F32 R22, R20 ;  /* 0x0000001400167310 */ /* 0x002ea40000201800 */
[----:B--2---:R-:W-:-:S10]  /*0440*/  DFMA R4, R4, R6, R22 ;  /* 0x000000060404722b */ /* 0x004fd40000000016 */
[----:B------:R-:W1:Y:S08]  /*0450*/  F2F.F32.F64 R4, R4 ;  /* 0x0000000400047310 */ /* 0x000e700000301000 */
[----:B-1----:R-:W4:Y:S02]  /*0460*/  F2F.F64.F32 R6, R4 ;  /* 0x0000000400067310 */ /* 0x002f240000201800 */
[----:B----4-:R-:W-:-:S10]  /*0470*/  DFMA R6, R8, R10, R6 ;  /* 0x0000000a0806722b */ /* 0x010fd40000000006 */
[----:B------:R-:W1:Y:S08]  /*0480*/  F2F.F32.F64 R6, R6 ;  /* 0x0000000600067310 */ /* 0x000e700000301000 */
[----:B-1----:R-:W5:Y:S01]  /*0490*/  F2F.F64.F32 R8, R6 ;  /* 0x0000000600087310 */ /* 0x002f620000201800 */
[----:B------:R-:W-:-:S04]  /*04a0*/  UIADD3 UR7, UPT, UPT, UR7, 0x8, URZ ;  /* 0x0000000807077890 */ /* 0x000fc8000fffe0ff */
[----:B------:R-:W-:Y:S01]  /*04b0*/  UISETP.NE.AND UP1, UPT, UR7, URZ, UPT ;  /* 0x000000ff0700728c */ /* 0x000fe2000bf25270 */
[----:B0-----:R-:W-:Y:S02]  /*04c0*/  IADD3 R2, P0, PT, R2, 0x40, RZ ;  /* 0x0000004002027810 */ /* 0x001fe40007f1e0ff */
[----:B------:R-:W-:Y:S02]  /*04d0*/  LEA R27, R26, R27, 0x3 ;  /* 0x0000001b1a1b7211 */ /* 0x000fe400078e18ff */
[----:B------:R-:W-:Y:S01]  /*04e0*/  IADD3.X R3, PT, PT, RZ, R3, RZ, P0, !PT ;  /* 0x00000003ff037210 */ /* 0x000fe200007fe4ff */
[----:B-----5:R-:W-:-:S10]  /*04f0*/  DFMA R8, R12, R14, R8 ;  /* 0x0000000e0c08722b */ /* 0x020fd40000000008 */
[----:B------:R-:W0:Y:S08]  /*0500*/  F2F.F32.F64 R8, R8 ;  /* 0x0000000800087310 */ /* 0x000e300000301000 */
[----:B0-----:R-:W3:Y:S02]  /*0510*/  F2F.F64.F32 R10, R8 ;  /* 0x00000008000a7310 */ /* 0x001ee40000201800 */
[----:B---3--:R-:W-:-:S06]  /*0520*/  DFMA R10, R18, R16, R10 ;  /* 0x00000010120a722b */ /* 0x008fcc000000000a */
[----:B------:R0:W1:Y:S01]  /*0530*/  F2F.F32.F64 R28, R10 ;  /* 0x0000000a001c7310 */ /* 0x0000620000301000 */
[----:B------:R-:W-:Y:S05]  /*0540*/  BRA.U UP1, `(.L_x_2) ;  /* 0xfffffffd01207547 */ /* 0x000fea000b83ffff */
.L_x_1:
[----:B------:R-:W-:Y:S05]  /*0550*/  BRA.U !UP0, `(.L_x_3) ;  /* 0x0000000508487547 */ /* 0x000fea000b800000 */
[----:B------:R-:W-:Y:S02]  /*0560*/  UISETP.GE.U32.AND UP0, UPT, UR6, 0x4, UPT ;  /* 0x000000040600788c */ /* 0x000fe4000bf06070 */
[----:B------:R-:W-:-:S04]  /*0570*/  ULOP3.LUT UR7, UR5, 0x3, URZ, 0xc0, !UPT ;  /* 0x0000000305077892 */ /* 0x000fc8000f8ec0ff */
[----:B------:R-:W-:-:S03]  /*0580*/  UISETP.NE.AND UP1, UPT, UR7, URZ, UPT ;  /* 0x000000ff0700728c */ /* 0x000fc6000bf25270 */
[----:B------:R-:W-:Y:S08]  /*0590*/  BRA.U !UP0, `(.L_x_4) ;  /* 0x0000000108907547 */ /* 0x000ff0000b800000 */
[----:B------:R-:W2:Y:S01]  /*05a0*/  LDC R15, c[0x0][0x384] ;  /* 0x0000e100ff0f7b82 */ /* 0x000ea20000000800 */
[----:B------:R-:W-:Y:S01]  /*05b0*/  IADD3 R5, PT, PT, R24, UR4, RZ ;  /* 0x0000000418057c10 */ /* 0x000fe2000fffe0ff */
[----:B------:R-:W3:Y:S06]  /*05c0*/  LDCU.64 UR10, c[0x0][0x390] ;  /* 0x00007200ff0a77ac */ /* 0x000eec0008000a00 */
[----:B------:R-:W4:Y:S08]  /*05d0*/  LDC.64 R2, c[0x0][0x390] ;  /* 0x0000e400ff027b82 */ /* 0x000f300000000a00 */
[----:B------:R-:W5:Y:S01]  /*05e0*/  LDC.64 R8, c[0x0][0x398] ;  /* 0x0000e600ff087b82 */ /* 0x000f620000000a00 */
[----:B--2---:R-:W-:-:S02]  /*05f0*/  IMAD R7, R15, UR4, R0 ;  /* 0x000000040f077c24 */ /* 0x004fc4000f8e0200 */
[----:B----4-:R-:W-:-:S06]  /*0600*/  IMAD.WIDE.U32 R2, R5, 0x8, R2 ;  /* 0x0000000805027825 */ /* 0x010fcc00078e0002 */
[----:B------:R-:W2:Y:S01]  /*0610*/  LDG.E.64 R2, desc[UR8][R2.64] ;  /* 0x0000000802027981 */ /* 0x000ea2000c1e1b00 */
[----:B-----5:R-:W-:-:S05]  /*0620*/  IMAD.WIDE R8, R7, 0x8, R8 ;  /* 0x0000000807087825 */ /* 0x020fca00078e0208 */
[----:B------:R-:W2:Y:S01]  /*0630*/  LDG.E.64 R4, desc[UR8][R8.64] ;  /* 0x0000000808047981 */ /* 0x000ea2000c1e1b00 */
[----:B------:R-:W-:-:S04]  /*0640*/  IADD3 R6, P0, PT, R24, UR4, RZ ;  /* 0x0000000418067c10 */ /* 0x000fc8000ff1e0ff */
[----:B------:R-:W-:Y:S02]  /*0650*/  IADD3.X R7, PT, PT, RZ, RZ, RZ, P0, !PT ;  /* 0x000000ffff077210 */ /* 0x000fe400007fe4ff */
[----:B---3--:R-:W-:Y:S01]  /*0660*/  LEA R18, P0, R6, UR10, 0x3 ;  /* 0x0000000a06127c11 */ /* 0x008fe2000f8018ff */
[----:B------:R-:W-:-:S03]  /*0670*/  IMAD.WIDE R20, R15, 0x8, R8 ;  /* 0x000000080f147825 */ /* 0x000fc600078e0208 */
[----:B------:R-:W-:Y:S02]  /*0680*/  LEA.HI.X R19, R6, UR11, R7, 0x3, P0 ;  /* 0x0000000b06137c11 */ /* 0x000fe400080f1c07 */
[----:B------:R-:W3:Y:S04]  /*0690*/  LDG.E.64 R12, desc[UR8][R20.64] ;  /* 0x00000008140c7981 */ /* 0x000ee8000c1e1b00 */
[----:B0-----:R-:W3:Y:S01]  /*06a0*/  LDG.E.64 R10, desc[UR8][R18.64+0x8] ;  /* 0x00000808120a7981 */ /* 0x001ee2000c1e1b00 */
[----:B------:R-:W-:-:S03]  /*06b0*/  IMAD.WIDE R22, R15, 0x8, R20 ;  /* 0x000000080f167825 */ /* 0x000fc600078e0214 */
[----:B------:R-:W4:Y:S04]  /*06c0*/  LDG.E.64 R6, desc[UR8][R18.64+0x10] ;  /* 0x0000100812067981 */ /* 0x000f28000c1e1b00 */
[----:B------:R-:W4:Y:S01]  /*06d0*/  LDG.E.64 R8, desc[UR8][R22.64] ;  /* 0x0000000816087981 */ /* 0x000f22000c1e1b00 */
[----:B------:R-:W-:-:S03]  /*06e0*/  IMAD.WIDE R16, R15, 0x8, R22 ;  /* 0x000000080f107825 */ /* 0x000fc600078e0216 */
[----:B------:R-:W5:Y:S04]  /*06f0*/  LDG.E.64 R14, desc[UR8][R18.64+0x18] ;  /* 0x00001808120e7981 */ /* 0x000f68000c1e1b00 */
[----:B------:R-:W5:Y:S01]  /*0700*/  LDG.E.64 R16, desc[UR8][R16.64] ;  /* 0x0000000810107981 */ /* 0x000f62000c1e1b00 */
[----:B-1----:R-:W2:Y:S01]  /*0710*/  F2F.F64.F32 R28, R28 ;  /* 0x0000001c001c7310 */ /* 0x002ea20000201800 */
[----:B------:R-:W-:Y:S01]  /*0720*/  UIADD3 UR4, UPT, UPT, UR4, 0x4, URZ ;  /* 0x0000000404047890 */ /* 0x000fe2000fffe0ff */
[----:B--2---:R-:W-:-:S10]  /*0730*/  DFMA R2, R2, R4, R28 ;  /* 0x000000040202722b */ /* 0x004fd4000000001c */
[----:B------:R-:W0:Y:S08]  /*0740*/  F2F.F32.F64 R2, R2 ;  /* 0x0000000200027310 */ /* 0x000e300000301000 */
[----:B0-----:R-:W3:Y:S02]  /*0750*/  F2F.F64.F32 R4, R2 ;  /* 0x0000000200047310 */ /* 0x001ee40000201800 */
[----:B---3--:R-:W-:-:S10]  /*0760*/  DFMA R4, R10, R12, R4 ;  /* 0x0000000c0a04722b */ /* 0x008fd40000000004 */
[----:B------:R-:W0:Y:S08]  /*0770*/  F2F.F32.F64 R4, R4 ;  /* 0x0000000400047310 */ /* 0x000e300000301000 */
[----:B0-----:R-:W4:Y:S02]  /*0780*/  F2F.F64.F32 R10, R4 ;  /* 0x00000004000a7310 */ /* 0x001f240000201800 */
[----:B----4-:R-:W-:-:S10]  /*0790*/  DFMA R6, R6, R8, R10 ;  /* 0x000000080606722b */ /* 0x010fd4000000000a */
[----:B------:R-:W0:Y:S08]  /*07a0*/  F2F.F32.F64 R6, R6 ;  /* 0x0000000600067310 */ /* 0x000e300000301000 */
[----:B0-----:R-:W5:Y:S02]  /*07b0*/  F2F.F64.F32 R8, R6 ;  /* 0x0000000600087310 */ /* 0x001f640000201800 */
[----:B-----5:R-:W-:-:S06]  /*07c0*/  DFMA R8, R14, R16, R8 ;  /* 0x000000100e08722b */ /* 0x020fcc0000000008 */
[----:B------:R2:W3:Y:S05]  /*07d0*/  F2F.F32.F64 R28, R8 ;  /* 0x00000008001c7310 */ /* 0x0004ea0000301000 */
.L_x_4:
[----:B------:R-:W-:Y:S05]  /*07e0*/  BRA.U !UP1, `(.L_x_3) ;  /* 0x0000000109a47547 */ /* 0x000fea000b800000 */
[----:B------:R-:W-:Y:S02]  /*07f0*/  UISETP.NE.AND UP0, UPT, UR7, 0x1, UPT ;  /* 0x000000010700788c */ /* 0x000fe4000bf05270 */
[----:B------:R-:W-:-:S04]  /*0800*/  ULOP3.LUT UR5, UR5, 0x1, URZ, 0xc0, !UPT ;  /* 0x0000000105057892 */ /* 0x000fc8000f8ec0ff */
[----:B------:R-:W-:-:S03]  /*0810*/  UISETP.NE.U32.AND UP1, UPT, UR5, 0x1, UPT ;  /* 0x000000010500788c */ /* 0x000fc6000bf25070 */
[----:B------:R-:W-:Y:S08]  /*0820*/  BRA.U !UP0, `(.L_x_5) ;  /* 0x0000000108607547 */ /* 0x000ff0000b800000 */
[----:B0-----:R-:W2:Y:S01]  /*0830*/  LDC R11, c[0x0][0x384] ;  /* 0x0000e100ff0b7b82 */ /* 0x001ea20000000800 */
[----:B------:R-:W-:Y:S01]  /*0840*/  IADD3 R7, PT, PT, R24, UR4, RZ ;  /* 0x0000000418077c10 */ /* 0x000fe2000fffe0ff */
[----:B------:R-:W0:Y:S06]  /*0850*/  LDCU.64 UR6, c[0x0][0x390] ;  /* 0x00007200ff0677ac */ /* 0x000e2c0008000a00 */
        /* <DEDUP_REMOVED lines=9> */
[----:B0-----:R-:W-:-:S04]  /*08f0*/  LEA R8, P0, R9, UR6, 0x3 ;  /* 0x0000000609087c11 */ /* 0x001fc8000f8018ff */
[----:B------:R-:W-:Y:S01]  /*0900*/  LEA.HI.X R9, R9, UR7, R10, 0x3, P0 ;  /* 0x0000000709097c11 */ /* 0x000fe200080f1c0a */
[----:B------:R-:W-:-:S05]  /*0910*/  IMAD.WIDE R10, R11, 0x8, R6 ;  /* 0x000000080b0a7825 */ /* 0x000fca00078e0206 */
[----:B------:R-:W4:Y:S04]  /*0920*/  LDG.E.64 R8, desc[UR8][R8.64+0x8] ;  /* 0x0000080808087981 */ /* 0x000f28000c1e1b00 */
[----:B------:R-:W4:Y:S01]  /*0930*/  LDG.E.64 R10, desc[UR8][R10.64] ;  /* 0x000000080a0a7981 */ /* 0x000f22000c1e1b00 */
[----:B-1-3--:R-:W2:Y:S01]  /*0940*/  F2F.F64.F32 R28, R28 ;  /* 0x0000001c001c7310 */ /* 0x00aea20000201800 */
[----:B------:R-:W-:Y:S01]  /*0950*/  UIADD3 UR4, UPT, UPT, UR4, 0x2, URZ ;  /* 0x0000000204047890 */ /* 0x000fe2000fffe0ff */
[----:B--2---:R-:W-:-:S10]  /*0960*/  DFMA R2, R2, R4, R28 ;  /* 0x000000040202722b */ /* 0x004fd4000000001c */
[----:B------:R-:W0:Y:S08]  /*0970*/  F2F.F32.F64 R2, R2 ;  /* 0x0000000200027310 */ /* 0x000e300000301000 */
[----:B0-----:R-:W4:Y:S02]  /*0980*/  F2F.F64.F32 R4, R2 ;  /* 0x0000000200047310 */ /* 0x001f240000201800 */
[----:B----4-:R-:W-:-:S06]  /*0990*/  DFMA R4, R8, R10, R4 ;  /* 0x0000000a0804722b */ /* 0x010fcc0000000004 */
[----:B------:R4:W0:Y:S05]  /*09a0*/  F2F.F32.F64 R28, R4 ;  /* 0x00000004001c7310 */ /* 0x00082a0000301000 */
.L_x_5:
[----:B------:R-:W-:Y:S05]  /*09b0*/  BRA.U UP1, `(.L_x_3) ;  /* 0x0000000101307547 */ /* 0x000fea000b800000 */
[----:B--2---:R-:W2:Y:S01]  /*09c0*/  LDC R9, c[0x0][0x384] ;  /* 0x0000e100ff097b82 */ /* 0x004ea20000000800 */
[----:B------:R-:W-:-:S07]  /*09d0*/  IADD3 R7, PT, PT, R24, UR4, RZ ;  /* 0x0000000418077c10 */ /* 0x000fce000fffe0ff */
[----:B------:R-:W5:Y:S08]  /*09e0*/  LDC.64 R2, c[0x0][0x390] ;  /* 0x0000e400ff027b82 */ /* 0x000f700000000a00 */
[----:B----4-:R-:W4:Y:S01]  /*09f0*/  LDC.64 R4, c[0x0][0x398] ;  /* 0x0000e600ff047b82 */ /* 0x010f220000000a00 */
[----:B--2---:R-:W-:Y:S02]  /*0a00*/  IMAD R9, R9, UR4, R0 ;  /* 0x0000000409097c24 */ /* 0x004fe4000f8e0200 */
[----:B-----5:R-:W-:-:S06]  /*0a10*/  IMAD.WIDE.U32 R2, R7, 0x8, R2 ;  /* 0x0000000807027825 */ /* 0x020fcc00078e0002 */
[----:B------:R-:W2:Y:S01]  /*0a20*/  LDG.E.64 R2, desc[UR8][R2.64] ;  /* 0x0000000802027981 */ /* 0x000ea2000c1e1b00 */
[----:B----4-:R-:W-:-:S06]  /*0a30*/  IMAD.WIDE R4, R9, 0x8, R4 ;  /* 0x0000000809047825 */ /* 0x010fcc00078e0204 */
[----:B------:R-:W2:Y:S01]  /*0a40*/  LDG.E.64 R4, desc[UR8][R4.64] ;  /* 0x0000000804047981 */ /* 0x000ea2000c1e1b00 */
[----:B01-3--:R-:W2:Y:S02]  /*0a50*/  F2F.F64.F32 R6, R28 ;  /* 0x0000001c00067310 */ /* 0x00bea40000201800 */
[----:B--2---:R-:W-:-:S06]  /*0a60*/  DFMA R6, R2, R4, R6 ;  /* 0x000000040206722b */ /* 0x004fcc0000000006 */
[----:B------:R0:W1:Y:S05]  /*0a70*/  F2F.F32.F64 R28, R6 ;  /* 0x00000006001c7310 */ /* 0x00006a0000301000 */
.L_x_3:
[----:B01-3--:R-:W0:Y:S02]  /*0a80*/  F2F.F64.F32 R28, R28 ;  /* 0x0000001c001c7310 */ /* 0x00be240000201800 */
.L_x_0:
[----:B------:R-:W1:Y:S01]  /*0a90*/  LDC.64 R2, c[0x0][0x3a0] ;  /* 0x0000e800ff027b82 */ /* 0x000e620000000a00 */
[----:B------:R-:W3:Y:S02]  /*0aa0*/  LDCU UR4, c[0x0][0x384] ;  /* 0x00007080ff0477ac */ /* 0x000ee40008000800 */
[----:B---3--:R-:W-:-:S04]  /*0ab0*/  IMAD R25, R25, UR4, R0 ;  /* 0x0000000419197c24 */ /* 0x008fc8000f8e0200 */
[----:B-1----:R-:W-:-:S05]  /*0ac0*/  IMAD.WIDE R2, R25, 0x8, R2 ;  /* 0x0000000819027825 */ /* 0x002fca00078e0202 */
[----:B0-----:R-:W-:Y:S01]  /*0ad0*/  STG.E.64 desc[UR8][R2.64], R28 ;  /* 0x0000001c02007986 */ /* 0x001fe2000c101b08 */
[----:B------:R-:W-:Y:S05]  /*0ae0*/  EXIT ;  /* 0x000000000000794d */ /* 0x000fea0003800000 */
.L_x_6:
[----:B------:R-:W-:-:S00]  /*0af0*/  BRA `(.L_x_6) ;  /* 0xfffffffc00fc7947 */ /* 0x000fc0000383ffff */
[----:B------:R-:W-:-:S00]  /*0b00*/  NOP ;  /* 0x0000000000007918 */ /* 0x000fc00000000000 */
[----:B------:R-:W-:-:S00]  /*0b10*/  NOP ;  /* 0x0000000000007918 */ /* 0x000fc00000000000 */
[----:B------:R-:W-:-:S00]  /*0b20*/  NOP ;  /* 0x0000000000007918 */ /* 0x000fc00000000000 */
[----:B------:R-:W-:-:S00]  /*0b30*/  NOP ;  /* 0x0000000000007918 */ /* 0x000fc00000000000 */
[----:B------:R-:W-:-:S00]  /*0b40*/  NOP ;  /* 0x0000000000007918 */ /* 0x000fc00000000000 */
[----:B------:R-:W-:-:S00]  /*0b50*/  NOP ;  /* 0x0000000000007918 */ /* 0x000fc00000000000 */
[----:B------:R-:W-:-:S00]  /*0b60*/  NOP ;  /* 0x0000000000007918 */ /* 0x000fc00000000000 */
[----:B------:R-:W-:-:S00]  /*0b70*/  NOP ;  /* 0x0000000000007918 */ /* 0x000fc00000000000 */
.L_x_7:


//--------------------- .nv.shared.reserved.0     --------------------------
	.section	.nv.shared.reserved.0,"aw",@nobits
	.weak		__nv_reservedSMEM_offset_0_alias
	.size		__nv_reservedSMEM_offset_0_alias, 0, 64
	.other		__nv_reservedSMEM_offset_0_alias,@"STO_CUDA_RESERVED_SHARED STV_DEFAULT"
__nv_reservedSMEM_offset_0_alias:
	.zero		0
	.zero		64


//--------------------- .nv.constant0.matmultgpu2 --------------------------
	.section	.nv.constant0.matmultgpu2,"a",@progbits
	.sectionflags	@""
	.align	4
.nv.constant0.matmultgpu2:
	.zero		936


//--------------------- SYMBOLS --------------------------

	.type		.nv.reservedSmem.offset0,@object
	.size		.nv.reservedSmem.offset0,0x4
